//
// Generated by NVIDIA NVVM Compiler
//
// Compiler Build ID: CL-36424714
// Cuda compilation tools, release 13.0, V13.0.88
// Based on NVVM 20.0.0
//

.version 9.0
.target sm_100
.address_size 64

	// .globl	_Z15transpose_naivePfS_i
// _ZZ19transpose_coalescedPfS_iE4tile has been demoted

.visible .entry _Z15transpose_naivePfS_i(
	.param .u64 .ptr .align 1 _Z15transpose_naivePfS_i_param_0,
	.param .u64 .ptr .align 1 _Z15transpose_naivePfS_i_param_1,
	.param .u32 _Z15transpose_naivePfS_i_param_2
)
{
	.reg .pred 	%p<2>;
	.reg .b32 	%r<15>;
	.reg .b32 	%f<2>;
	.reg .b64 	%rd<9>;

	ld.param.u64 	%rd1, [_Z15transpose_naivePfS_i_param_0];
	ld.param.u64 	%rd2, [_Z15transpose_naivePfS_i_param_1];
	ld.param.u32 	%r4, [_Z15transpose_naivePfS_i_param_2];
	mov.u32 	%r5, %ctaid.x;
	mov.u32 	%r6, %ntid.x;
	mov.u32 	%r7, %tid.x;
	mad.lo.s32 	%r1, %r5, %r6, %r7;
	mov.u32 	%r8, %ctaid.y;
	mov.u32 	%r9, %ntid.y;
	mov.u32 	%r10, %tid.y;
	mad.lo.s32 	%r11, %r8, %r9, %r10;
	max.s32 	%r12, %r1, %r11;
	setp.ge.s32 	%p1, %r12, %r4;
	@%p1 bra 	$L__BB0_2;
	cvta.to.global.u64 	%rd3, %rd2;
	cvta.to.global.u64 	%rd4, %rd1;
	mad.lo.s32 	%r13, %r4, %r11, %r1;
	mul.wide.s32 	%rd5, %r13, 4;
	add.s64 	%rd6, %rd3, %rd5;
	ld.global.f32 	%f1, [%rd6];
	mad.lo.s32 	%r14, %r4, %r1, %r11;
	mul.wide.s32 	%rd7, %r14, 4;
	add.s64 	%rd8, %rd4, %rd7;
	st.global.f32 	[%rd8], %f1;
$L__BB0_2:
	ret;

}
	// .globl	_Z19transpose_coalescedPfS_i
.visible .entry _Z19transpose_coalescedPfS_i(
	.param .u64 .ptr .align 1 _Z19transpose_coalescedPfS_i_param_0,
	.param .u64 .ptr .align 1 _Z19transpose_coalescedPfS_i_param_1,
	.param .u32 _Z19transpose_coalescedPfS_i_param_2
)
{
	.reg .pred 	%p<3>;
	.reg .b32 	%r<26>;
	.reg .b32 	%f<3>;
	.reg .b64 	%rd<9>;
	// demoted variable
	.shared .align 4 .b8 _ZZ19transpose_coalescedPfS_iE4tile[4224];
	ld.param.u64 	%rd1, [_Z19transpose_coalescedPfS_i_param_0];
	ld.param.u64 	%rd2, [_Z19transpose_coalescedPfS_i_param_1];
	ld.param.u32 	%r10, [_Z19transpose_coalescedPfS_i_param_2];
	mov.u32 	%r11, %ctaid.x;
	shl.b32 	%r1, %r11, 5;
	mov.u32 	%r2, %tid.x;
	add.s32 	%r3, %r1, %r2;
	mov.u32 	%r12, %ctaid.y;
	shl.b32 	%r4, %r12, 5;
	mov.u32 	%r5, %tid.y;
	add.s32 	%r13, %r4, %r5;
	max.s32 	%r14, %r3, %r13;
	setp.ge.s32 	%p1, %r14, %r10;
	@%p1 bra 	$L__BB1_2;
	cvta.to.global.u64 	%rd3, %rd2;
	mad.lo.s32 	%r15, %r10, %r13, %r3;
	mul.wide.s32 	%rd4, %r15, 4;
	add.s64 	%rd5, %rd3, %rd4;
	ld.global.f32 	%f1, [%rd5];
	mov.u32 	%r16, _ZZ19transpose_coalescedPfS_iE4tile;
	mad.lo.s32 	%r17, %r5, 132, %r16;
	shl.b32 	%r18, %r2, 2;
	add.s32 	%r19, %r17, %r18;
	st.shared.f32 	[%r19], %f1;
$L__BB1_2:
	bar.sync 	0;
	add.s32 	%r7, %r4, %r2;
	add.s32 	%r8, %r1, %r5;
	max.s32 	%r20, %r7, %r8;
	setp.ge.s32 	%p2, %r20, %r10;
	@%p2 bra 	$L__BB1_4;
	mov.u32 	%r21, _ZZ19transpose_coalescedPfS_iE4tile;
	mad.lo.s32 	%r22, %r2, 132, %r21;
	shl.b32 	%r23, %r5, 2;
	add.s32 	%r24, %r22, %r23;
	ld.shared.f32 	%f2, [%r24];
	mad.lo.s32 	%r25, %r10, %r8, %r7;
	cvta.to.global.u64 	%rd6, %rd1;
	mul.wide.s32 	%rd7, %r25, 4;
	add.s64 	%rd8, %rd6, %rd7;
	st.global.f32 	[%rd8], %f2;
$L__BB1_4:
	ret;

}


// ===== COMPILED SASS (sm_100) =====

	.target	sm_100

	.elftype	@"ET_EXEC"


//--------------------- .note.nv.tkinfo           --------------------------
	.section	.note.nv.tkinfo,"",@"SHT_NOTE"
	.sectionflags	@"SHF_NOTE_NV_TKINFO"
	.tkinfo
        /*0018*/ 	.word	0x00000002
        /*0030*/ 	.string	""
        /*0030*/ 	.string	"ptxas"
        /*0030*/ 	.string	"Cuda compilation tools, release 13.0, V13.0.88"
        /*0030*/ 	.string	"Build cuda_13.0.r13.0/compiler.36424714_0"
        /*0030*/ 	.string	"-arch sm_100 -m 64 "



//--------------------- .note.nv.cuinfo           --------------------------
	.section	.note.nv.cuinfo,"",@"SHT_NOTE"
	.sectionflags	@"SHF_NOTE_NV_CUINFO"
        /*0018*/ 	.short	0x0002
        /*001a*/ 	.short	0x0064
        /*001c*/ 	.short	0x0082
	.zero		2


//--------------------- .nv.info                  --------------------------
	.section	.nv.info,"",@"SHT_CUDA_INFO"
	.align	4


	//----- nvinfo : EIATTR_REGCOUNT
	.align		4
        /*0000*/ 	.byte	0x04, 0x2f
        /*0002*/ 	.short	(.L_1 - .L_0)
	.align		4
.L_0:
        /*0004*/ 	.word	index@(_Z15transpose_naivePfS_i)
        /*0008*/ 	.word	0x0000000a


	//----- nvinfo : EIATTR_FRAME_SIZE
	.align		4
.L_1:
        /*000c*/ 	.byte	0x04, 0x11
        /*000e*/ 	.short	(.L_3 - .L_2)
	.align		4
.L_2:
        /*0010*/ 	.word	index@(_Z15transpose_naivePfS_i)
        /*0014*/ 	.word	0x00000000


	//----- nvinfo : EIATTR_REGCOUNT
	.align		4
.L_3:
        /*0018*/ 	.byte	0x04, 0x2f
        /*001a*/ 	.short	(.L_5 - .L_4)
	.align		4
.L_4:
        /*001c*/ 	.word	index@(_Z19transpose_coalescedPfS_i)
        /*0020*/ 	.word	0x0000000c


	//----- nvinfo : EIATTR_FRAME_SIZE
	.align		4
.L_5:
        /*0024*/ 	.byte	0x04, 0x11
        /*0026*/ 	.short	(.L_7 - .L_6)
	.align		4
.L_6:
        /*0028*/ 	.word	index@(_Z19transpose_coalescedPfS_i)
        /*002c*/ 	.word	0x00000000


	//----- nvinfo : EIATTR_MIN_STACK_SIZE
	.align		4
.L_7:
        /*0030*/ 	.byte	0x04, 0x12
        /*0032*/ 	.short	(.L_9 - .L_8)
	.align		4
.L_8:
        /*0034*/ 	.word	index@(_Z19transpose_coalescedPfS_i)
        /*0038*/ 	.word	0x00000000


	//----- nvinfo : EIATTR_MIN_STACK_SIZE
	.align		4
.L_9:
        /*003c*/ 	.byte	0x04, 0x12
        /*003e*/ 	.short	(.L_11 - .L_10)
	.align		4
.L_10:
        /*0040*/ 	.word	index@(_Z15transpose_naivePfS_i)
        /*0044*/ 	.word	0x00000000
.L_11:


//--------------------- .nv.compat                --------------------------
	.section	.nv.compat,"",@"SHT_CUDA_COMPAT_INFO"
	.align	4
        /*0000*/ 	.byte	0x02, 0x09, 0x00, 0x00, 0x02, 0x02, 0x01, 0x00, 0x02, 0x05, 0x05, 0x00, 0x03, 0x07, 0x01, 0x01
        /*0010*/ 	.byte	0x02, 0x03, 0x00, 0x00, 0x02, 0x06, 0x01, 0x00, 0x04, 0x0b, 0x08, 0x00, 0x09, 0x00, 0x00, 0x00
        /*0020*/ 	.byte	0x00, 0x00, 0x00, 0x00


//--------------------- .nv.info._Z19transpose_coalescedPfS_i --------------------------
	.section	.nv.info._Z19transpose_coalescedPfS_i,"",@"SHT_CUDA_INFO"
	.sectionflags	@""
	.align	4


	//----- nvinfo : EIATTR_CUDA_API_VERSION
	.align		4
        /*0000*/ 	.byte	0x04, 0x37
        /*0002*/ 	.short	(.L_13 - .L_12)
.L_12:
        /*0004*/ 	.word	0x00000082


	//----- nvinfo : EIATTR_KPARAM_INFO
	.align		4
.L_13:
        /*0008*/ 	.byte	0x04, 0x17
        /*000a*/ 	.short	(.L_15 - .L_14)
.L_14:
        /*000c*/ 	.word	0x00000000
        /*0010*/ 	.short	0x0002
        /*0012*/ 	.short	0x0010
        /*0014*/ 	.byte	0x00, 0xf0, 0x11, 0x00


	//----- nvinfo : EIATTR_KPARAM_INFO
	.align		4
.L_15:
        /*0018*/ 	.byte	0x04, 0x17
        /*001a*/ 	.short	(.L_17 - .L_16)
.L_16:
        /*001c*/ 	.word	0x00000000
        /*0020*/ 	.short	0x0001
        /*0022*/ 	.short	0x0008
        /*0024*/ 	.byte	0x00, 0xf5, 0x21, 0x00


	//----- nvinfo : EIATTR_KPARAM_INFO
	.align		4
.L_17:
        /*0028*/ 	.byte	0x04, 0x17
        /*002a*/ 	.short	(.L_19 - .L_18)
.L_18:
        /*002c*/ 	.word	0x00000000
        /*0030*/ 	.short	0x0000
        /*0032*/ 	.short	0x0000
        /*0034*/ 	.byte	0x00, 0xf5, 0x21, 0x00


	//----- nvinfo : EIATTR_SPARSE_MMA_MASK
	.align		4
.L_19:
        /*0038*/ 	.byte	0x03, 0x50
        /*003a*/ 	.short	0x0000


	//----- nvinfo : EIATTR_MAXREG_COUNT
	.align		4
        /*003c*/ 	.byte	0x03, 0x1b
        /*003e*/ 	.short	0x00ff


	//----- nvinfo : EIATTR_NUM_BARRIERS
	.align		4
        /*0040*/ 	.byte	0x02, 0x4c
        /*0042*/ 	.byte	0x01
	.zero		1


	//----- nvinfo : EIATTR_MERCURY_ISA_VERSION
	.align		4
        /*0044*/ 	.byte	0x03, 0x5f
        /*0046*/ 	.short	0x0101


	//----- nvinfo : EIATTR_VRC_CTA_INIT_COUNT
	.align		4
        /*0048*/ 	.byte	0x02, 0x4a
	.zero		1
	.zero		1


	//----- nvinfo : EIATTR_EXIT_INSTR_OFFSETS
	.align		4
        /*004c*/ 	.byte	0x04, 0x1c
        /*004e*/ 	.short	(.L_21 - .L_20)


	//   ....[0]....
.L_20:
        /*0050*/ 	.word	0x000001a0


	//   ....[1]....
        /*0054*/ 	.word	0x00000250


	//----- nvinfo : EIATTR_CBANK_PARAM_SIZE
	.align		4
.L_21:
        /*0058*/ 	.byte	0x03, 0x19
        /*005a*/ 	.short	0x0014


	//----- nvinfo : EIATTR_PARAM_CBANK
	.align		4
        /*005c*/ 	.byte	0x04, 0x0a
        /*005e*/ 	.short	(.L_23 - .L_22)
	.align		4
.L_22:
        /*0060*/ 	.word	index@(.nv.constant0._Z19transpose_coalescedPfS_i)
        /*0064*/ 	.short	0x0380
        /*0066*/ 	.short	0x0014


	//----- nvinfo : EIATTR_SW_WAR
	.align		4
.L_23:
        /*0068*/ 	.byte	0x04, 0x36
        /*006a*/ 	.short	(.L_25 - .L_24)
.L_24:
        /*006c*/ 	.word	0x00000008
.L_25:


//--------------------- .nv.info._Z15transpose_naivePfS_i --------------------------
	.section	.nv.info._Z15transpose_naivePfS_i,"",@"SHT_CUDA_INFO"
	.sectionflags	@""
	.align	4


	//----- nvinfo : EIATTR_CUDA_API_VERSION
	.align		4
        /*0000*/ 	.byte	0x04, 0x37
        /*0002*/ 	.short	(.L_27 - .L_26)
.L_26:
        /*0004*/ 	.word	0x00000082


	//----- nvinfo : EIATTR_KPARAM_INFO
	.align		4
.L_27:
        /*0008*/ 	.byte	0x04, 0x17
        /*000a*/ 	.short	(.L_29 - .L_28)
.L_28:
        /*000c*/ 	.word	0x00000000
        /*0010*/ 	.short	0x0002
        /*0012*/ 	.short	0x0010
        /*0014*/ 	.byte	0x00, 0xf0, 0x11, 0x00


	//----- nvinfo : EIATTR_KPARAM_INFO
	.align		4
.L_29:
        /*0018*/ 	.byte	0x04, 0x17
        /*001a*/ 	.short	(.L_31 - .L_30)
.L_30:
        /*001c*/ 	.word	0x00000000
        /*0020*/ 	.short	0x0001
        /*0022*/ 	.short	0x0008
        /*0024*/ 	.byte	0x00, 0xf5, 0x21, 0x00


	//----- nvinfo : EIATTR_KPARAM_INFO
	.align		4
.L_31:
        /*0028*/ 	.byte	0x04, 0x17
        /*002a*/ 	.short	(.L_33 - .L_32)
.L_32:
        /*002c*/ 	.word	0x00000000
        /*0030*/ 	.short	0x0000
        /*0032*/ 	.short	0x0000
        /*0034*/ 	.byte	0x00, 0xf5, 0x21, 0x00


	//----- nvinfo : EIATTR_SPARSE_MMA_MASK
	.align		4
.L_33:
        /*0038*/ 	.byte	0x03, 0x50
        /*003a*/ 	.short	0x0000


	//----- nvinfo : EIATTR_MAXREG_COUNT
	.align		4
        /*003c*/ 	.byte	0x03, 0x1b
        /*003e*/ 	.short	0x00ff


	//----- nvinfo : EIATTR_MERCURY_ISA_VERSION
	.align		4
        /*0040*/ 	.byte	0x03, 0x5f
        /*0042*/ 	.short	0x0101


	//----- nvinfo : EIATTR_VRC_CTA_INIT_COUNT
	.align		4
        /*0044*/ 	.byte	0x02, 0x4a
	.zero		1
	.zero		1


	//----- nvinfo : EIATTR_EXIT_INSTR_OFFSETS
	.align		4
        /*0048*/ 	.byte	0x04, 0x1c
        /*004a*/ 	.short	(.L_35 - .L_34)


	//   ....[0]....
.L_34:
        /*004c*/ 	.word	0x000000c0


	//   ....[1]....
        /*0050*/ 	.word	0x00000160


	//----- nvinfo : EIATTR_CBANK_PARAM_SIZE
	.align		4
.L_35:
        /*0054*/ 	.byte	0x03, 0x19
        /*0056*/ 	.short	0x0014


	//----- nvinfo : EIATTR_PARAM_CBANK
	.align		4
        /*0058*/ 	.byte	0x04, 0x0a
        /*005a*/ 	.short	(.L_37 - .L_36)
	.align		4
.L_36:
        /*005c*/ 	.word	index@(.nv.constant0._Z15transpose_naivePfS_i)
        /*0060*/ 	.short	0x0380
        /*0062*/ 	.short	0x0014


	//----- nvinfo : EIATTR_SW_WAR
	.align		4
.L_37:
        /*0064*/ 	.byte	0x04, 0x36
        /*0066*/ 	.short	(.L_39 - .L_38)
.L_38:
        /*0068*/ 	.word	0x00000008
.L_39:


//--------------------- .nv.callgraph             --------------------------
	.section	.nv.callgraph,"",@"SHT_CUDA_CALLGRAPH"
	.align	4
	.sectionentsize	8
	.align		4
        /*0000*/ 	.word	0x00000000
	.align		4
        /*0004*/ 	.word	0xffffffff
	.align		4
        /*0008*/ 	.word	0x00000000
	.align		4
        /*000c*/ 	.word	0xfffffffe
	.align		4
        /*0010*/ 	.word	0x00000000
	.align		4
        /*0014*/ 	.word	0xfffffffd
	.align		4
        /*0018*/ 	.word	0x00000000
	.align		4
        /*001c*/ 	.word	0xfffffffc


//--------------------- .text._Z19transpose_coalescedPfS_i --------------------------
	.section	.text._Z19transpose_coalescedPfS_i,"ax",@progbits
	.align	128
        .global         _Z19transpose_coalescedPfS_i
        .type           _Z19transpose_coalescedPfS_i,@function
        .size           _Z19transpose_coalescedPfS_i,(.L_x_2 - _Z19transpose_coalescedPfS_i)
        .other          _Z19transpose_coalescedPfS_i,@"STO_CUDA_ENTRY STV_DEFAULT"
_Z19transpose_coalescedPfS_i:
.text._Z19transpose_coalescedPfS_i:
[----:B------:R-:W-:Y:S01]  /*0000*/  LDC R1, c[0x0][0x37c] ;  /* 0x0000df00ff017b82 */ /* 0x000fe20000000800 */
[----:B------:R-:W0:Y:S01]  /*0010*/  S2R R7, SR_CTAID.X ;  /* 0x0000000000077919 */ /* 0x000e220000002500 */
[----:B------:R-:W1:Y:S01]  /*0020*/  LDCU UR6, c[0x0][0x390] ;  /* 0x00007200ff0677ac */ /* 0x000e620008000800 */
[----:B------:R-:W0:Y:S01]  /*0030*/  S2R R6, SR_TID.X ;  /* 0x0000000000067919 */ /* 0x000e220000002100 */
[----:B------:R-:W2:Y:S01]  /*0040*/  LDCU.64 UR4, c[0x0][0x358] ;  /* 0x00006b00ff0477ac */ /* 0x000ea20008000a00 */
[----:B------:R-:W3:Y:S01]  /*0050*/  S2R R8, SR_TID.Y ;  /* 0x0000000000087919 */ /* 0x000ee20000002200 */
[----:B------:R-:W3:Y:S01]  /*0060*/  S2R R9, SR_CTAID.Y ;  /* 0x0000000000097919 */ /* 0x000ee20000002600 */
[----:B0-----:R-:W-:Y:S02]  /*0070*/  IMAD R0, R7, 0x20, R6 ;  /* 0x0000002007007824 */ /* 0x001fe400078e0206 */
[----:B---3--:R-:W-:-:S05]  /*0080*/  IMAD R5, R9, 0x20, R8 ;  /* 0x0000002009057824 */ /* 0x008fca00078e0208 */
[----:B------:R-:W-:-:S04]  /*0090*/  VIMNMX R2, PT, PT, R0, R5, !PT ;  /* 0x0000000500027248 */ /* 0x000fc80007fe0100 */
[----:B-1----:R-:W-:-:S13]  /*00a0*/  ISETP.GE.AND P0, PT, R2, UR6, PT ;  /* 0x0000000602007c0c */ /* 0x002fda000bf06270 */
[----:B------:R-:W0:Y:S01]  /*00b0*/  @!P0 LDC.64 R2, c[0x0][0x388] ;  /* 0x0000e200ff028b82 */ /* 0x000e220000000a00 */
[----:B------:R-:W-:-:S04]  /*00c0*/  @!P0 IMAD R5, R5, UR6, R0 ;  /* 0x0000000605058c24 */ /* 0x000fc8000f8e0200 */
[----:B0-----:R-:W-:-:S06]  /*00d0*/  @!P0 IMAD.WIDE R2, R5, 0x4, R2 ;  /* 0x0000000405028825 */ /* 0x001fcc00078e0202 */
[----:B--2---:R-:W2:Y:S01]  /*00e0*/  @!P0 LDG.E R2, desc[UR4][R2.64] ;  /* 0x0000000402028981 */ /* 0x004ea2000c1e1900 */
[----:B------:R-:W-:Y:S01]  /*00f0*/  @!P0 MOV R0, 0x400 ;  /* 0x0000040000008802 */ /* 0x000fe20000000f00 */
[----:B------:R-:W-:Y:S01]  /*0100*/  IMAD R4, R9, 0x20, R6 ;  /* 0x0000002009047824 */ /* 0x000fe200078e0206 */
[----:B------:R-:W-:Y:S01]  /*0110*/  LEA R7, R7, R8, 0x5 ;  /* 0x0000000807077211 */ /* 0x000fe200078e28ff */
[----:B------:R-:W0:Y:S02]  /*0120*/  @!P0 S2R R5, SR_CgaCtaId ;  /* 0x0000000000058919 */ /* 0x000e240000008800 */
[----:B0-----:R-:W-:Y:S02]  /*0130*/  @!P0 LEA R0, R5, R0, 0x18 ;  /* 0x0000000005008211 */ /* 0x001fe400078ec0ff */
[----:B------:R-:W-:-:S03]  /*0140*/  VIMNMX R5, PT, PT, R4, R7, !PT ;  /* 0x0000000704057248 */ /* 0x000fc60007fe0100 */
[----:B------:R-:W-:Y:S01]  /*0150*/  @!P0 IMAD R0, R8, 0x84, R0 ;  /* 0x0000008408008824 */ /* 0x000fe200078e0200 */
[----:B------:R-:W-:-:S04]  /*0160*/  ISETP.GE.AND P1, PT, R5, UR6, PT ;  /* 0x0000000605007c0c */ /* 0x000fc8000bf26270 */
[----:B------:R-:W-:-:S05]  /*0170*/  @!P0 LEA R5, R6, R0, 0x2 ;  /* 0x0000000006058211 */ /* 0x000fca00078e10ff */
[----:B--2---:R0:W-:Y:S01]  /*0180*/  @!P0 STS [R5], R2 ;  /* 0x0000000205008388 */ /* 0x0041e20000000800 */
[----:B------:R-:W-:Y:S06]  /*0190*/  BAR.SYNC.DEFER_BLOCKING 0x0 ;  /* 0x0000000000007b1d */ /* 0x000fec0000010000 */
[----:B------:R-:W-:Y:S05]  /*01a0*/  @P1 EXIT ;  /* 0x000000000000194d */ /* 0x000fea0003800000 */
[----:B------:R-:W1:Y:S01]  /*01b0*/  S2R R3, SR_CgaCtaId ;  /* 0x0000000000037919 */ /* 0x000e620000008800 */
[----:B------:R-:W-:Y:S01]  /*01c0*/  MOV R0, 0x400 ;  /* 0x0000040000007802 */ /* 0x000fe20000000f00 */
[----:B------:R-:W-:-:S03]  /*01d0*/  IMAD R7, R7, UR6, R4 ;  /* 0x0000000607077c24 */ /* 0x000fc6000f8e0204 */
[----:B-1----:R-:W-:-:S05]  /*01e0*/  LEA R3, R3, R0, 0x18 ;  /* 0x0000000003037211 */ /* 0x002fca00078ec0ff */
[----:B------:R-:W-:Y:S02]  /*01f0*/  IMAD R0, R6, 0x84, R3 ;  /* 0x0000008406007824 */ /* 0x000fe400078e0203 */
[----:B0-----:R-:W0:Y:S02]  /*0200*/  LDC.64 R2, c[0x0][0x380] ;  /* 0x0000e000ff027b82 */ /* 0x001e240000000a00 */
[----:B------:R-:W-:-:S05]  /*0210*/  IMAD R0, R8, 0x4, R0 ;  /* 0x0000000408007824 */ /* 0x000fca00078e0200 */
[----:B------:R-:W1:Y:S01]  /*0220*/  LDS R5, [R0] ;  /* 0x0000000000057984 */ /* 0x000e620000000800 */
[----:B0-----:R-:W-:-:S05]  /*0230*/  IMAD.WIDE R2, R7, 0x4, R2 ;  /* 0x0000000407027825 */ /* 0x001fca00078e0202 */
[----:B-1----:R-:W-:Y:S01]  /*0240*/  STG.E desc[UR4][R2.64], R5 ;  /* 0x0000000502007986 */ /* 0x002fe2000c101904 */
[----:B------:R-:W-:Y:S05]  /*0250*/  EXIT ;  /* 0x000000000000794d */ /* 0x000fea0003800000 */
.L_x_0:
[----:B------:R-:W-:-:S00]  /*0260*/  BRA `(.L_x_0) ;  /* 0xfffffffc00fc7947 */ /* 0x000fc0000383ffff */
[----:B------:R-:W-:-:S00]  /*0270*/  NOP ;  /* 0x0000000000007918 */ /* 0x000fc00000000000 */
        /* <DEDUP_REMOVED lines=8> */
.L_x_2:


//--------------------- .text._Z15transpose_naivePfS_i --------------------------
	.section	.text._Z15transpose_naivePfS_i,"ax",@progbits
	.align	128
        .global         _Z15transpose_naivePfS_i
        .type           _Z15transpose_naivePfS_i,@function
        .size           _Z15transpose_naivePfS_i,(.L_x_3 - _Z15transpose_naivePfS_i)
        .other          _Z15transpose_naivePfS_i,@"STO_CUDA_ENTRY STV_DEFAULT"
_Z15transpose_naivePfS_i:
.text._Z15transpose_naivePfS_i:
[----:B------:R-:W-:Y:S01]  /*0000*/  LDC R1, c[0x0][0x37c] ;  /* 0x0000df00ff017b82 */ /* 0x000fe20000000800 */
[----:B------:R-:W0:Y:S07]  /*0010*/  S2R R3, SR_TID.X ;  /* 0x0000000000037919 */ /* 0x000e2e0000002100 */
[----:B------:R-:W0:Y:S01]  /*0020*/  LDC R0, c[0x0][0x360] ;  /* 0x0000d800ff007b82 */ /* 0x000e220000000800 */
[----:B------:R-:W1:Y:S01]  /*0030*/  LDCU UR6, c[0x0][0x390] ;  /* 0x00007200ff0677ac */ /* 0x000e620008000800 */
[----:B------:R-:W2:Y:S06]  /*0040*/  S2R R2, SR_TID.Y ;  /* 0x0000000000027919 */ /* 0x000eac0000002200 */
[----:B------:R-:W0:Y:S08]  /*0050*/  S2UR UR4, SR_CTAID.X ;  /* 0x00000000000479c3 */ /* 0x000e300000002500 */
[----:B------:R-:W2:Y:S08]  /*0060*/  S2UR UR5, SR_CTAID.Y ;  /* 0x00000000000579c3 */ /* 0x000eb00000002600 */
[----:B------:R-:W2:Y:S01]  /*0070*/  LDC R7, c[0x0][0x364] ;  /* 0x0000d900ff077b82 */ /* 0x000ea20000000800 */
[----:B0-----:R-:W-:-:S02]  /*0080*/  IMAD R0, R0, UR4, R3 ;  /* 0x0000000400007c24 */ /* 0x001fc4000f8e0203 */
[----:B--2---:R-:W-:-:S05]  /*0090*/  IMAD R7, R7, UR5, R2 ;  /* 0x0000000507077c24 */ /* 0x004fca000f8e0202 */
[----:B------:R-:W-:-:S04]  /*00a0*/  VIMNMX R2, PT, PT, R0, R7, !PT ;  /* 0x0000000700027248 */ /* 0x000fc80007fe0100 */
[----:B-1----:R-:W-:-:S13]  /*00b0*/  ISETP.GE.AND P0, PT, R2, UR6, PT ;  /* 0x0000000602007c0c */ /* 0x002fda000bf06270 */
[----:B------:R-:W-:Y:S05]  /*00c0*/  @P0 EXIT ;  /* 0x000000000000094d */ /* 0x000fea0003800000 */
[----:B------:R-:W0:Y:S01]  /*00d0*/  LDC.64 R2, c[0x0][0x388] ;  /* 0x0000e200ff027b82 */ /* 0x000e220000000a00 */
[----:B------:R-:W1:Y:S01]  /*00e0*/  LDCU.64 UR4, c[0x0][0x358] ;  /* 0x00006b00ff0477ac */ /* 0x000e620008000a00 */
[----:B------:R-:W-:-:S04]  /*00f0*/  IMAD R5, R7, UR6, R0 ;  /* 0x0000000607057c24 */ /* 0x000fc8000f8e0200 */
[----:B0-----:R-:W-:Y:S02]  /*0100*/  IMAD.WIDE R2, R5, 0x4, R2 ;  /* 0x0000000405027825 */ /* 0x001fe400078e0202 */
[----:B------:R-:W0:Y:S04]  /*0110*/  LDC.64 R4, c[0x0][0x380] ;  /* 0x0000e000ff047b82 */ /* 0x000e280000000a00 */
[----:B-1----:R-:W2:Y:S01]  /*0120*/  LDG.E R3, desc[UR4][R2.64] ;  /* 0x0000000402037981 */ /* 0x002ea2000c1e1900 */
[----:B------:R-:W-:-:S04]  /*0130*/  IMAD R7, R0, UR6, R7 ;  /* 0x0000000600077c24 */ /* 0x000fc8000f8e0207 */
[----:B0-----:R-:W-:-:S05]  /*0140*/  IMAD.WIDE R4, R7, 0x4, R4 ;  /* 0x0000000407047825 */ /* 0x001fca00078e0204 */
[----:B--2---:R-:W-:Y:S01]  /*0150*/  STG.E desc[UR4][R4.64], R3 ;  /* 0x0000000304007986 */ /* 0x004fe2000c101904 */
[----:B------:R-:W-:Y:S05]  /*0160*/  EXIT ;  /* 0x000000000000794d */ /* 0x000fea0003800000 */
.L_x_1:
        /* <DEDUP_REMOVED lines=9> */
.L_x_3:


//--------------------- .nv.shared._Z19transpose_coalescedPfS_i --------------------------
	.section	.nv.shared._Z19transpose_coalescedPfS_i,"aw",@nobits
	.sectionflags	@""
	.align	4
.nv.shared._Z19transpose_coalescedPfS_i:
	.zero		5248


//--------------------- .nv.shared.reserved.0     --------------------------
	.section	.nv.shared.reserved.0,"aw",@nobits
	.weak		__nv_reservedSMEM_offset_0_alias
	.size		__nv_reservedSMEM_offset_0_alias, 0, 64
	.other		__nv_reservedSMEM_offset_0_alias,@"STO_CUDA_RESERVED_SHARED STV_DEFAULT"
__nv_reservedSMEM_offset_0_alias:
	.zero		0
	.zero		64


//--------------------- .nv.constant0._Z19transpose_coalescedPfS_i --------------------------
	.section	.nv.constant0._Z19transpose_coalescedPfS_i,"a",@progbits
	.sectionflags	@""
	.align	4
.nv.constant0._Z19transpose_coalescedPfS_i:
	.zero		916


//--------------------- .nv.constant0._Z15transpose_naivePfS_i --------------------------
	.section	.nv.constant0._Z15transpose_naivePfS_i,"a",@progbits
	.sectionflags	@""
	.align	4
.nv.constant0._Z15transpose_naivePfS_i:
	.zero		916


//--------------------- SYMBOLS --------------------------

	.type		.nv.reservedSmem.offset0,@object
	.size		.nv.reservedSmem.offset0,0x4
	.type		.nv.reservedSmem.cap,@object
	.size		.nv.reservedSmem.cap,0x4
